//
// Generated by NVIDIA NVVM Compiler
//
// Compiler Build ID: CL-36424714
// Cuda compilation tools, release 13.0, V13.0.88
// Based on NVVM 20.0.0
//

.version 9.0
.target sm_100
.address_size 64

	// .globl	default_function_kernel

.visible .entry default_function_kernel(
	.param .u64 .ptr .align 1 default_function_kernel_param_0,
	.param .u64 .ptr .align 1 default_function_kernel_param_1
)
.maxntid 33
{
	.reg .pred 	%p<3>;
	.reg .b32 	%r<4>;
	.reg .b32 	%f<20>;
	.reg .b64 	%rd<8>;

	ld.param.u64 	%rd1, [default_function_kernel_param_0];
	ld.param.u64 	%rd2, [default_function_kernel_param_1];
	cvta.to.global.u64 	%rd3, %rd1;
	cvta.to.global.u64 	%rd4, %rd2;
	mov.u32 	%r1, %ctaid.x;
	mov.u32 	%r2, %tid.x;
	mad.lo.s32 	%r3, %r1, 33, %r2;
	mul.wide.u32 	%rd5, %r3, 4;
	add.s64 	%rd6, %rd4, %rd5;
	ld.global.nc.f32 	%f1, [%rd6];
	abs.f32 	%f2, %f1;
	setp.gt.f32 	%p1, %f2, 0f3F800000;
	rcp.approx.ftz.f32 	%f3, %f2;
	selp.f32 	%f4, %f3, %f2, %p1;
	mul.f32 	%f5, %f4, %f4;
	fma.rn.f32 	%f6, %f5, 0f3B2090AA, 0fBC6BE14F;
	fma.rn.f32 	%f7, %f6, %f5, 0f3D23397E;
	fma.rn.f32 	%f8, %f7, %f5, 0fBD948A7A;
	fma.rn.f32 	%f9, %f8, %f5, 0f3DD76B21;
	fma.rn.f32 	%f10, %f9, %f5, 0fBE111E88;
	fma.rn.f32 	%f11, %f10, %f5, 0f3E4CAF60;
	fma.rn.f32 	%f12, %f11, %f5, 0fBEAAAA27;
	mul.f32 	%f13, %f5, %f12;
	fma.rn.f32 	%f14, %f13, %f4, %f4;
	neg.f32 	%f15, %f14;
	fma.rn.f32 	%f16, 0f3F6EE581, 0f3FD774EB, %f15;
	selp.f32 	%f17, %f16, %f14, %p1;
	setp.num.f32 	%p2, %f2, %f2;
	copysign.f32 	%f18, %f1, %f17;
	selp.f32 	%f19, %f18, %f17, %p2;
	add.s64 	%rd7, %rd3, %rd5;
	st.global.f32 	[%rd7], %f19;
	ret;

}


// ===== COMPILED SASS (sm_100) =====

	.target	sm_100

	.elftype	@"ET_EXEC"


//--------------------- .note.nv.tkinfo           --------------------------
	.section	.note.nv.tkinfo,"",@"SHT_NOTE"
	.sectionflags	@"SHF_NOTE_NV_TKINFO"
	.tkinfo
        /*0018*/ 	.word	0x00000002
        /*0030*/ 	.string	""
        /*0030*/ 	.string	"ptxas"
        /*0030*/ 	.string	"Cuda compilation tools, release 13.0, V13.0.88"
        /*0030*/ 	.string	"Build cuda_13.0.r13.0/compiler.36424714_0"
        /*0030*/ 	.string	"-arch sm_100 -m 64 "



//--------------------- .note.nv.cuinfo           --------------------------
	.section	.note.nv.cuinfo,"",@"SHT_NOTE"
	.sectionflags	@"SHF_NOTE_NV_CUINFO"
        /*0018*/ 	.short	0x0002
        /*001a*/ 	.short	0x0064
        /*001c*/ 	.short	0x0082
	.zero		2


//--------------------- .nv.info                  --------------------------
	.section	.nv.info,"",@"SHT_CUDA_INFO"
	.align	4


	//----- nvinfo : EIATTR_REGCOUNT
	.align		4
        /*0000*/ 	.byte	0x04, 0x2f
        /*0002*/ 	.short	(.L_1 - .L_0)
	.align		4
.L_0:
        /*0004*/ 	.word	index@(default_function_kernel)
        /*0008*/ 	.word	0x0000000c


	//----- nvinfo : EIATTR_FRAME_SIZE
	.align		4
.L_1:
        /*000c*/ 	.byte	0x04, 0x11
        /*000e*/ 	.short	(.L_3 - .L_2)
	.align		4
.L_2:
        /*0010*/ 	.word	index@(default_function_kernel)
        /*0014*/ 	.word	0x00000000


	//----- nvinfo : EIATTR_MIN_STACK_SIZE
	.align		4
.L_3:
        /*0018*/ 	.byte	0x04, 0x12
        /*001a*/ 	.short	(.L_5 - .L_4)
	.align		4
.L_4:
        /*001c*/ 	.word	index@(default_function_kernel)
        /*0020*/ 	.word	0x00000000
.L_5:


//--------------------- .nv.compat                --------------------------
	.section	.nv.compat,"",@"SHT_CUDA_COMPAT_INFO"
	.align	4
        /*0000*/ 	.byte	0x02, 0x09, 0x00, 0x00, 0x02, 0x02, 0x01, 0x00, 0x02, 0x05, 0x05, 0x00, 0x03, 0x07, 0x01, 0x01
        /*0010*/ 	.byte	0x02, 0x03, 0x00, 0x00, 0x02, 0x06, 0x01, 0x00, 0x04, 0x0b, 0x08, 0x00, 0x01, 0x00, 0x00, 0x00
        /*0020*/ 	.byte	0x00, 0x00, 0x00, 0x00


//--------------------- .nv.info.default_function_kernel --------------------------
	.section	.nv.info.default_function_kernel,"",@"SHT_CUDA_INFO"
	.sectionflags	@""
	.align	4


	//----- nvinfo : EIATTR_CUDA_API_VERSION
	.align		4
        /*0000*/ 	.byte	0x04, 0x37
        /*0002*/ 	.short	(.L_7 - .L_6)
.L_6:
        /*0004*/ 	.word	0x00000082


	//----- nvinfo : EIATTR_KPARAM_INFO
	.align		4
.L_7:
        /*0008*/ 	.byte	0x04, 0x17
        /*000a*/ 	.short	(.L_9 - .L_8)
.L_8:
        /*000c*/ 	.word	0x00000000
        /*0010*/ 	.short	0x0001
        /*0012*/ 	.short	0x0008
        /*0014*/ 	.byte	0x00, 0xf5, 0x21, 0x00


	//----- nvinfo : EIATTR_KPARAM_INFO
	.align		4
.L_9:
        /*0018*/ 	.byte	0x04, 0x17
        /*001a*/ 	.short	(.L_11 - .L_10)
.L_10:
        /*001c*/ 	.word	0x00000000
        /*0020*/ 	.short	0x0000
        /*0022*/ 	.short	0x0000
        /*0024*/ 	.byte	0x00, 0xf5, 0x21, 0x00


	//----- nvinfo : EIATTR_SPARSE_MMA_MASK
	.align		4
.L_11:
        /*0028*/ 	.byte	0x03, 0x50
        /*002a*/ 	.short	0x0000


	//----- nvinfo : EIATTR_MAXREG_COUNT
	.align		4
        /*002c*/ 	.byte	0x03, 0x1b
        /*002e*/ 	.short	0x00ff


	//----- nvinfo : EIATTR_MERCURY_ISA_VERSION
	.align		4
        /*0030*/ 	.byte	0x03, 0x5f
        /*0032*/ 	.short	0x0101


	//----- nvinfo : EIATTR_VRC_CTA_INIT_COUNT
	.align		4
        /*0034*/ 	.byte	0x02, 0x4a
	.zero		1
	.zero		1


	//----- nvinfo : EIATTR_EXIT_INSTR_OFFSETS
	.align		4
        /*0038*/ 	.byte	0x04, 0x1c
        /*003a*/ 	.short	(.L_13 - .L_12)


	//   ....[0]....
.L_12:
        /*003c*/ 	.word	0x000001e0


	//----- nvinfo : EIATTR_MAX_THREADS
	.align		4
.L_13:
        /*0040*/ 	.byte	0x04, 0x05
        /*0042*/ 	.short	(.L_15 - .L_14)
.L_14:
        /*0044*/ 	.word	0x00000021
        /*0048*/ 	.word	0x00000001
        /*004c*/ 	.word	0x00000001


	//----- nvinfo : EIATTR_CBANK_PARAM_SIZE
	.align		4
.L_15:
        /*0050*/ 	.byte	0x03, 0x19
        /*0052*/ 	.short	0x0010


	//----- nvinfo : EIATTR_PARAM_CBANK
	.align		4
        /*0054*/ 	.byte	0x04, 0x0a
        /*0056*/ 	.short	(.L_17 - .L_16)
	.align		4
.L_16:
        /*0058*/ 	.word	index@(.nv.constant0.default_function_kernel)
        /*005c*/ 	.short	0x0380
        /*005e*/ 	.short	0x0010


	//----- nvinfo : EIATTR_SW_WAR
	.align		4
.L_17:
        /*0060*/ 	.byte	0x04, 0x36
        /*0062*/ 	.short	(.L_19 - .L_18)
.L_18:
        /*0064*/ 	.word	0x00000008
.L_19:


//--------------------- .nv.callgraph             --------------------------
	.section	.nv.callgraph,"",@"SHT_CUDA_CALLGRAPH"
	.align	4
	.sectionentsize	8
	.align		4
        /*0000*/ 	.word	0x00000000
	.align		4
        /*0004*/ 	.word	0xffffffff
	.align		4
        /*0008*/ 	.word	0x00000000
	.align		4
        /*000c*/ 	.word	0xfffffffe
	.align		4
        /*0010*/ 	.word	0x00000000
	.align		4
        /*0014*/ 	.word	0xfffffffd
	.align		4
        /*0018*/ 	.word	0x00000000
	.align		4
        /*001c*/ 	.word	0xfffffffc


//--------------------- .text.default_function_kernel --------------------------
	.section	.text.default_function_kernel,"ax",@progbits
	.align	128
        .global         default_function_kernel
        .type           default_function_kernel,@function
        .size           default_function_kernel,(.L_x_1 - default_function_kernel)
        .other          default_function_kernel,@"STO_CUDA_ENTRY STV_DEFAULT"
default_function_kernel:
.text.default_function_kernel:
[----:B------:R-:W-:Y:S01]  /*0000*/  LDC R1, c[0x0][0x37c] ;  /* 0x0000df00ff017b82 */ /* 0x000fe20000000800 */
[----:B------:R-:W0:Y:S07]  /*0010*/  S2R R5, SR_CTAID.X ;  /* 0x0000000000057919 */ /* 0x000e2e0000002500 */
[----:B------:R-:W1:Y:S01]  /*0020*/  LDC.64 R2, c[0x0][0x388] ;  /* 0x0000e200ff027b82 */ /* 0x000e620000000a00 */
[----:B------:R-:W2:Y:S01]  /*0030*/  LDCU.64 UR4, c[0x0][0x358] ;  /* 0x00006b00ff0477ac */ /* 0x000ea20008000a00 */
[----:B------:R-:W0:Y:S02]  /*0040*/  S2R R0, SR_TID.X ;  /* 0x0000000000007919 */ /* 0x000e240000002100 */
[----:B0-----:R-:W-:-:S04]  /*0050*/  IMAD R5, R5, 0x21, R0 ;  /* 0x0000002105057824 */ /* 0x001fc800078e0200 */
[----:B-1----:R-:W-:-:S05]  /*0060*/  IMAD.WIDE.U32 R2, R5, 0x4, R2 ;  /* 0x0000000405027825 */ /* 0x002fca00078e0002 */
[----:B--2---:R0:W2:Y:S01]  /*0070*/  LDG.E.CONSTANT R0, desc[UR4][R2.64] ;  /* 0x0000000402007981 */ /* 0x0040a2000c1e9900 */
[----:B------:R-:W-:Y:S01]  /*0080*/  HFMA2 R9, -RZ, RZ, 0.890625, -0.00056934356689453125 ;  /* 0x3b2090aaff097431 */ /* 0x000fe200000001ff */
[----:B------:R-:W-:Y:S01]  /*0090*/  MOV R6, 0x3f6ee581 ;  /* 0x3f6ee58100067802 */ /* 0x000fe20000000f00 */
[----:B0-----:R-:W0:Y:S02]  /*00a0*/  LDC.64 R2, c[0x0][0x380] ;  /* 0x0000e000ff027b82 */ /* 0x001e240000000a00 */
[----:B0-----:R-:W-:Y:S01]  /*00b0*/  IMAD.WIDE.U32 R2, R5, 0x4, R2 ;  /* 0x0000000405027825 */ /* 0x001fe200078e0002 */
[----:B--2---:R-:W0:Y:S01]  /*00c0*/  MUFU.RCP R7, |R0| ;  /* 0x4000000000077308 */ /* 0x004e220000001000 */
[----:B------:R-:W-:-:S04]  /*00d0*/  FSETP.GT.AND P0, PT, |R0|, 1, PT ;  /* 0x3f8000000000780b */ /* 0x000fc80003f04200 */
[----:B0-----:R-:W-:-:S05]  /*00e0*/  FSEL R7, R7, |R0|, P0 ;  /* 0x4000000007077208 */ /* 0x001fca0000000000 */
[----:B------:R-:W-:-:S04]  /*00f0*/  FMUL R4, R7, R7 ;  /* 0x0000000707047220 */ /* 0x000fc80000400000 */
[----:B------:R-:W-:-:S04]  /*0100*/  FFMA R9, R4, R9, -0.014396979473531246185 ;  /* 0xbc6be14f04097423 */ /* 0x000fc80000000009 */
[----:B------:R-:W-:-:S04]  /*0110*/  FFMA R9, R4, R9, 0.039849750697612762451 ;  /* 0x3d23397e04097423 */ /* 0x000fc80000000009 */
[----:B------:R-:W-:-:S04]  /*0120*/  FFMA R9, R4, R9, -0.072529748082160949707 ;  /* 0xbd948a7a04097423 */ /* 0x000fc80000000009 */
[----:B------:R-:W-:-:S04]  /*0130*/  FFMA R9, R4, R9, 0.10518480092287063599 ;  /* 0x3dd76b2104097423 */ /* 0x000fc80000000009 */
[----:B------:R-:W-:-:S04]  /*0140*/  FFMA R9, R4, R9, -0.14171802997589111328 ;  /* 0xbe111e8804097423 */ /* 0x000fc80000000009 */
[----:B------:R-:W-:-:S04]  /*0150*/  FFMA R9, R4, R9, 0.19988775253295898438 ;  /* 0x3e4caf6004097423 */ /* 0x000fc80000000009 */
[----:B------:R-:W-:-:S04]  /*0160*/  FFMA R9, R4, R9, -0.33332940936088562012 ;  /* 0xbeaaaa2704097423 */ /* 0x000fc80000000009 */
[----:B------:R-:W-:-:S04]  /*0170*/  FMUL R4, R4, R9 ;  /* 0x0000000904047220 */ /* 0x000fc80000400000 */
[----:B------:R-:W-:-:S04]  /*0180*/  FFMA R7, R7, R4, R7 ;  /* 0x0000000407077223 */ /* 0x000fc80000000007 */
[----:B------:R-:W-:Y:S01]  /*0190*/  @P0 FFMA R7, R6, 1.6832555532455444336, -R7 ;  /* 0x3fd774eb06070823 */ /* 0x000fe20000000807 */
[----:B------:R-:W-:-:S04]  /*01a0*/  FSETP.NAN.AND P0, PT, |R0|, |R0|, PT ;  /* 0x400000000000720b */ /* 0x000fc80003f08200 */
[----:B------:R-:W-:-:S04]  /*01b0*/  LOP3.LUT R0, R7, 0x80000000, R0, 0xb8, !PT ;  /* 0x8000000007007812 */ /* 0x000fc800078eb800 */
[----:B------:R-:W-:-:S05]  /*01c0*/  FSEL R7, R0, R7, !P0 ;  /* 0x0000000700077208 */ /* 0x000fca0004000000 */
[----:B------:R-:W-:Y:S01]  /*01d0*/  STG.E desc[UR4][R2.64], R7 ;  /* 0x0000000702007986 */ /* 0x000fe2000c101904 */
[----:B------:R-:W-:Y:S05]  /*01e0*/  EXIT ;  /* 0x000000000000794d */ /* 0x000fea0003800000 */
.L_x_0:
[----:B------:R-:W-:-:S00]  /*01f0*/  BRA `(.L_x_0) ;  /* 0xfffffffc00fc7947 */ /* 0x000fc0000383ffff */
[----:B------:R-:W-:-:S00]  /*0200*/  NOP ;  /* 0x0000000000007918 */ /* 0x000fc00000000000 */
[----:B------:R-:W-:-:S00]  /*0210*/  NOP ;  /* 0x0000000000007918 */ /* 0x000fc00000000000 */
[----:B------:R-:W-:-:S00]  /*0220*/  NOP ;  /* 0x0000000000007918 */ /* 0x000fc00000000000 */
[----:B------:R-:W-:-:S00]  /*0230*/  NOP ;  /* 0x0000000000007918 */ /* 0x000fc00000000000 */
[----:B------:R-:W-:-:S00]  /*0240*/  NOP ;  /* 0x0000000000007918 */ /* 0x000fc00000000000 */
[----:B------:R-:W-:-:S00]  /*0250*/  NOP ;  /* 0x0000000000007918 */ /* 0x000fc00000000000 */
[----:B------:R-:W-:-:S00]  /*0260*/  NOP ;  /* 0x0000000000007918 */ /* 0x000fc00000000000 */
[----:B------:R-:W-:-:S00]  /*0270*/  NOP ;  /* 0x0000000000007918 */ /* 0x000fc00000000000 */
.L_x_1:


//--------------------- .nv.shared.reserved.0     --------------------------
	.section	.nv.shared.reserved.0,"aw",@nobits
	.weak		__nv_reservedSMEM_offset_0_alias
	.size		__nv_reservedSMEM_offset_0_alias, 0, 64
	.other		__nv_reservedSMEM_offset_0_alias,@"STO_CUDA_RESERVED_SHARED STV_DEFAULT"
__nv_reservedSMEM_offset_0_alias:
	.zero		0
	.zero		64


//--------------------- .nv.constant0.default_function_kernel --------------------------
	.section	.nv.constant0.default_function_kernel,"a",@progbits
	.sectionflags	@""
	.align	4
.nv.constant0.default_function_kernel:
	.zero		912


//--------------------- SYMBOLS --------------------------

	.type		.nv.reservedSmem.offset0,@object
	.size		.nv.reservedSmem.offset0,0x4
